//
// Generated by NVIDIA NVVM Compiler
//
// Compiler Build ID: CL-36424714
// Cuda compilation tools, release 13.0, V13.0.88
// Based on NVVM 20.0.0
//

.version 9.0
.target sm_100
.address_size 64

	// .globl	_ZN6device12DoMatrixMultEPPKiS2_PPim
.extern .func  (.param .b32 func_retval0) vprintf
(
	.param .b64 vprintf_param_0,
	.param .b64 vprintf_param_1
)
;
.global .align 1 .b8 $str[6] = {78, 58, 32, 37, 100};

.visible .entry _ZN6device12DoMatrixMultEPPKiS2_PPim(
	.param .u64 .ptr .align 1 _ZN6device12DoMatrixMultEPPKiS2_PPim_param_0,
	.param .u64 .ptr .align 1 _ZN6device12DoMatrixMultEPPKiS2_PPim_param_1,
	.param .u64 .ptr .align 1 _ZN6device12DoMatrixMultEPPKiS2_PPim_param_2,
	.param .u64 _ZN6device12DoMatrixMultEPPKiS2_PPim_param_3
)
{
	.local .align 8 .b8 	__local_depot0[8];
	.reg .b64 	%SP;
	.reg .b64 	%SPL;
	.reg .pred 	%p<11>;
	.reg .b32 	%r<73>;
	.reg .b64 	%rd<150>;

	mov.u64 	%SPL, __local_depot0;
	cvta.local.u64 	%SP, %SPL;
	ld.param.u64 	%rd21, [_ZN6device12DoMatrixMultEPPKiS2_PPim_param_0];
	ld.param.u64 	%rd24, [_ZN6device12DoMatrixMultEPPKiS2_PPim_param_1];
	ld.param.u64 	%rd22, [_ZN6device12DoMatrixMultEPPKiS2_PPim_param_2];
	ld.param.u64 	%rd25, [_ZN6device12DoMatrixMultEPPKiS2_PPim_param_3];
	cvta.to.global.u64 	%rd1, %rd24;
	mov.u32 	%r1, %ctaid.x;
	mov.u32 	%r2, %ntid.x;
	mov.u32 	%r3, %tid.x;
	mad.lo.s32 	%r4, %r1, %r2, %r3;
	mov.u32 	%r5, %ctaid.y;
	mov.u32 	%r6, %ntid.y;
	mov.u32 	%r7, %tid.y;
	mad.lo.s32 	%r8, %r5, %r6, %r7;
	cvt.s64.s32 	%rd2, %r4;
	cvt.u64.u32 	%rd3, %r8;
	min.u64 	%rd26, %rd2, %rd3;
	setp.gt.u64 	%p1, %rd26, %rd25;
	@%p1 bra 	$L__BB0_14;
	cvta.to.global.u64 	%rd27, %rd22;
	setp.eq.s64 	%p2, %rd25, 0;
	shl.b64 	%rd28, %rd2, 3;
	add.s64 	%rd4, %rd27, %rd28;
	@%p2 bra 	$L__BB0_13;
	cvta.to.global.u64 	%rd30, %rd21;
	add.s64 	%rd5, %rd30, %rd28;
	and.b64  	%rd6, %rd25, 7;
	setp.lt.u64 	%p3, %rd25, 8;
	mov.b64 	%rd148, 0;
	@%p3 bra 	$L__BB0_5;
	and.b64  	%rd148, %rd25, -8;
	add.s64 	%rd144, %rd1, 32;
	mov.b64 	%rd146, 0;
	mov.u64 	%rd145, %rd148;
$L__BB0_4:
	.pragma "nounroll";
	ld.global.u64 	%rd33, [%rd5];
	add.s64 	%rd34, %rd33, %rd146;
	ld.u32 	%r10, [%rd34];
	ld.global.u64 	%rd35, [%rd144+-32];
	shl.b64 	%rd36, %rd3, 2;
	add.s64 	%rd37, %rd35, %rd36;
	ld.u32 	%r11, [%rd37];
	ld.global.u64 	%rd38, [%rd4];
	add.s64 	%rd39, %rd38, %rd36;
	ld.u32 	%r12, [%rd39];
	mad.lo.s32 	%r13, %r11, %r10, %r12;
	st.u32 	[%rd39], %r13;
	ld.global.u64 	%rd40, [%rd5];
	add.s64 	%rd41, %rd40, %rd146;
	ld.u32 	%r14, [%rd41+4];
	ld.global.u64 	%rd42, [%rd144+-24];
	add.s64 	%rd43, %rd42, %rd36;
	ld.u32 	%r15, [%rd43];
	ld.global.u64 	%rd44, [%rd4];
	add.s64 	%rd45, %rd44, %rd36;
	ld.u32 	%r16, [%rd45];
	mad.lo.s32 	%r17, %r15, %r14, %r16;
	st.u32 	[%rd45], %r17;
	ld.global.u64 	%rd46, [%rd5];
	add.s64 	%rd47, %rd46, %rd146;
	ld.u32 	%r18, [%rd47+8];
	ld.global.u64 	%rd48, [%rd144+-16];
	add.s64 	%rd49, %rd48, %rd36;
	ld.u32 	%r19, [%rd49];
	ld.global.u64 	%rd50, [%rd4];
	add.s64 	%rd51, %rd50, %rd36;
	ld.u32 	%r20, [%rd51];
	mad.lo.s32 	%r21, %r19, %r18, %r20;
	st.u32 	[%rd51], %r21;
	ld.global.u64 	%rd52, [%rd5];
	add.s64 	%rd53, %rd52, %rd146;
	ld.u32 	%r22, [%rd53+12];
	ld.global.u64 	%rd54, [%rd144+-8];
	add.s64 	%rd55, %rd54, %rd36;
	ld.u32 	%r23, [%rd55];
	ld.global.u64 	%rd56, [%rd4];
	add.s64 	%rd57, %rd56, %rd36;
	ld.u32 	%r24, [%rd57];
	mad.lo.s32 	%r25, %r23, %r22, %r24;
	st.u32 	[%rd57], %r25;
	ld.global.u64 	%rd58, [%rd5];
	add.s64 	%rd59, %rd58, %rd146;
	ld.u32 	%r26, [%rd59+16];
	ld.global.u64 	%rd60, [%rd144];
	add.s64 	%rd61, %rd60, %rd36;
	ld.u32 	%r27, [%rd61];
	ld.global.u64 	%rd62, [%rd4];
	add.s64 	%rd63, %rd62, %rd36;
	ld.u32 	%r28, [%rd63];
	mad.lo.s32 	%r29, %r27, %r26, %r28;
	st.u32 	[%rd63], %r29;
	ld.global.u64 	%rd64, [%rd5];
	add.s64 	%rd65, %rd64, %rd146;
	ld.u32 	%r30, [%rd65+20];
	ld.global.u64 	%rd66, [%rd144+8];
	add.s64 	%rd67, %rd66, %rd36;
	ld.u32 	%r31, [%rd67];
	ld.global.u64 	%rd68, [%rd4];
	add.s64 	%rd69, %rd68, %rd36;
	ld.u32 	%r32, [%rd69];
	mad.lo.s32 	%r33, %r31, %r30, %r32;
	st.u32 	[%rd69], %r33;
	ld.global.u64 	%rd70, [%rd5];
	add.s64 	%rd71, %rd70, %rd146;
	ld.u32 	%r34, [%rd71+24];
	ld.global.u64 	%rd72, [%rd144+16];
	add.s64 	%rd73, %rd72, %rd36;
	ld.u32 	%r35, [%rd73];
	ld.global.u64 	%rd74, [%rd4];
	add.s64 	%rd75, %rd74, %rd36;
	ld.u32 	%r36, [%rd75];
	mad.lo.s32 	%r37, %r35, %r34, %r36;
	st.u32 	[%rd75], %r37;
	ld.global.u64 	%rd76, [%rd5];
	add.s64 	%rd77, %rd76, %rd146;
	ld.u32 	%r38, [%rd77+28];
	ld.global.u64 	%rd78, [%rd144+24];
	add.s64 	%rd79, %rd78, %rd36;
	ld.u32 	%r39, [%rd79];
	ld.global.u64 	%rd80, [%rd4];
	add.s64 	%rd81, %rd80, %rd36;
	ld.u32 	%r40, [%rd81];
	mad.lo.s32 	%r41, %r39, %r38, %r40;
	st.u32 	[%rd81], %r41;
	add.s64 	%rd146, %rd146, 32;
	add.s64 	%rd145, %rd145, -8;
	add.s64 	%rd144, %rd144, 64;
	setp.ne.s64 	%p4, %rd145, 0;
	@%p4 bra 	$L__BB0_4;
$L__BB0_5:
	setp.eq.s64 	%p5, %rd6, 0;
	@%p5 bra 	$L__BB0_13;
	and.b64  	%rd16, %rd25, 3;
	setp.lt.u64 	%p6, %rd6, 4;
	@%p6 bra 	$L__BB0_8;
	ld.global.u64 	%rd82, [%rd5];
	shl.b64 	%rd83, %rd148, 2;
	add.s64 	%rd84, %rd82, %rd83;
	ld.u32 	%r42, [%rd84];
	shl.b64 	%rd85, %rd148, 3;
	add.s64 	%rd86, %rd1, %rd85;
	ld.global.u64 	%rd87, [%rd86];
	shl.b64 	%rd88, %rd3, 2;
	add.s64 	%rd89, %rd87, %rd88;
	ld.u32 	%r43, [%rd89];
	ld.global.u64 	%rd90, [%rd4];
	add.s64 	%rd91, %rd90, %rd88;
	ld.u32 	%r44, [%rd91];
	mad.lo.s32 	%r45, %r43, %r42, %r44;
	st.u32 	[%rd91], %r45;
	ld.global.u64 	%rd92, [%rd5];
	add.s64 	%rd93, %rd92, %rd83;
	ld.u32 	%r46, [%rd93+4];
	ld.global.u64 	%rd94, [%rd86+8];
	add.s64 	%rd95, %rd94, %rd88;
	ld.u32 	%r47, [%rd95];
	ld.global.u64 	%rd96, [%rd4];
	add.s64 	%rd97, %rd96, %rd88;
	ld.u32 	%r48, [%rd97];
	mad.lo.s32 	%r49, %r47, %r46, %r48;
	st.u32 	[%rd97], %r49;
	ld.global.u64 	%rd98, [%rd5];
	add.s64 	%rd99, %rd98, %rd83;
	ld.u32 	%r50, [%rd99+8];
	ld.global.u64 	%rd100, [%rd86+16];
	add.s64 	%rd101, %rd100, %rd88;
	ld.u32 	%r51, [%rd101];
	ld.global.u64 	%rd102, [%rd4];
	add.s64 	%rd103, %rd102, %rd88;
	ld.u32 	%r52, [%rd103];
	mad.lo.s32 	%r53, %r51, %r50, %r52;
	st.u32 	[%rd103], %r53;
	ld.global.u64 	%rd104, [%rd5];
	add.s64 	%rd105, %rd104, %rd83;
	ld.u32 	%r54, [%rd105+12];
	ld.global.u64 	%rd106, [%rd86+24];
	add.s64 	%rd107, %rd106, %rd88;
	ld.u32 	%r55, [%rd107];
	ld.global.u64 	%rd108, [%rd4];
	add.s64 	%rd109, %rd108, %rd88;
	ld.u32 	%r56, [%rd109];
	mad.lo.s32 	%r57, %r55, %r54, %r56;
	st.u32 	[%rd109], %r57;
	add.s64 	%rd148, %rd148, 4;
$L__BB0_8:
	setp.eq.s64 	%p7, %rd16, 0;
	@%p7 bra 	$L__BB0_13;
	setp.eq.s64 	%p8, %rd16, 1;
	@%p8 bra 	$L__BB0_11;
	ld.global.u64 	%rd110, [%rd5];
	shl.b64 	%rd111, %rd148, 2;
	add.s64 	%rd112, %rd110, %rd111;
	ld.u32 	%r58, [%rd112];
	shl.b64 	%rd113, %rd148, 3;
	add.s64 	%rd114, %rd1, %rd113;
	ld.global.u64 	%rd115, [%rd114];
	shl.b64 	%rd116, %rd3, 2;
	add.s64 	%rd117, %rd115, %rd116;
	ld.u32 	%r59, [%rd117];
	ld.global.u64 	%rd118, [%rd4];
	add.s64 	%rd119, %rd118, %rd116;
	ld.u32 	%r60, [%rd119];
	mad.lo.s32 	%r61, %r59, %r58, %r60;
	st.u32 	[%rd119], %r61;
	ld.global.u64 	%rd120, [%rd5];
	add.s64 	%rd121, %rd120, %rd111;
	ld.u32 	%r62, [%rd121+4];
	ld.global.u64 	%rd122, [%rd114+8];
	add.s64 	%rd123, %rd122, %rd116;
	ld.u32 	%r63, [%rd123];
	ld.global.u64 	%rd124, [%rd4];
	add.s64 	%rd125, %rd124, %rd116;
	ld.u32 	%r64, [%rd125];
	mad.lo.s32 	%r65, %r63, %r62, %r64;
	st.u32 	[%rd125], %r65;
	add.s64 	%rd148, %rd148, 2;
$L__BB0_11:
	and.b64  	%rd126, %rd25, 1;
	setp.eq.b64 	%p9, %rd126, 1;
	not.pred 	%p10, %p9;
	@%p10 bra 	$L__BB0_13;
	ld.global.u64 	%rd127, [%rd5];
	shl.b64 	%rd128, %rd148, 2;
	add.s64 	%rd129, %rd127, %rd128;
	ld.u32 	%r66, [%rd129];
	shl.b64 	%rd130, %rd148, 3;
	add.s64 	%rd131, %rd1, %rd130;
	ld.global.u64 	%rd132, [%rd131];
	shl.b64 	%rd133, %rd3, 2;
	add.s64 	%rd134, %rd132, %rd133;
	ld.u32 	%r67, [%rd134];
	ld.global.u64 	%rd135, [%rd4];
	add.s64 	%rd136, %rd135, %rd133;
	ld.u32 	%r68, [%rd136];
	mad.lo.s32 	%r69, %r67, %r66, %r68;
	st.u32 	[%rd136], %r69;
$L__BB0_13:
	ld.global.u64 	%rd137, [%rd4];
	shl.b64 	%rd138, %rd3, 2;
	add.s64 	%rd139, %rd137, %rd138;
	ld.u32 	%r70, [%rd139];
	add.u64 	%rd140, %SP, 0;
	add.u64 	%rd141, %SPL, 0;
	st.local.u32 	[%rd141], %r70;
	mov.u64 	%rd142, $str;
	cvta.global.u64 	%rd143, %rd142;
	{ // callseq 0, 0
	.param .b64 param0;
	st.param.b64 	[param0], %rd143;
	.param .b64 param1;
	st.param.b64 	[param1], %rd140;
	.param .b32 retval0;
	call.uni (retval0), 
	vprintf, 
	(
	param0, 
	param1
	);
	ld.param.b32 	%r71, [retval0];
	} // callseq 0
$L__BB0_14:
	ret;

}


// ===== COMPILED SASS (sm_100) =====

	.target	sm_100

	.elftype	@"ET_EXEC"


//--------------------- .note.nv.tkinfo           --------------------------
	.section	.note.nv.tkinfo,"",@"SHT_NOTE"
	.sectionflags	@"SHF_NOTE_NV_TKINFO"
	.tkinfo
        /*0018*/ 	.word	0x00000002
        /*0030*/ 	.string	""
        /*0030*/ 	.string	"ptxas"
        /*0030*/ 	.string	"Cuda compilation tools, release 13.0, V13.0.88"
        /*0030*/ 	.string	"Build cuda_13.0.r13.0/compiler.36424714_0"
        /*0030*/ 	.string	"-arch sm_100 -m 64 "



//--------------------- .note.nv.cuinfo           --------------------------
	.section	.note.nv.cuinfo,"",@"SHT_NOTE"
	.sectionflags	@"SHF_NOTE_NV_CUINFO"
        /*0018*/ 	.short	0x0002
        /*001a*/ 	.short	0x0064
        /*001c*/ 	.short	0x0082
	.zero		2


//--------------------- .nv.info                  --------------------------
	.section	.nv.info,"",@"SHT_CUDA_INFO"
	.align	4


	//----- nvinfo : EIATTR_REGCOUNT
	.align		4
        /*0000*/ 	.byte	0x04, 0x2f
        /*0002*/ 	.short	(.L_2 - .L_1)
	.align		4
.L_1:
        /*0004*/ 	.word	index@(_ZN6device12DoMatrixMultEPPKiS2_PPim)
        /*0008*/ 	.word	0x00000020


	//----- nvinfo : EIATTR_FRAME_SIZE
	.align		4
.L_2:
        /*000c*/ 	.byte	0x04, 0x11
        /*000e*/ 	.short	(.L_4 - .L_3)
	.align		4
.L_3:
        /*0010*/ 	.word	index@(_ZN6device12DoMatrixMultEPPKiS2_PPim)
        /*0014*/ 	.word	0x00000008


	//----- nvinfo : EIATTR_MIN_STACK_SIZE
	.align		4
.L_4:
        /*0018*/ 	.byte	0x04, 0x12
        /*001a*/ 	.short	(.L_6 - .L_5)
	.align		4
.L_5:
        /*001c*/ 	.word	index@(_ZN6device12DoMatrixMultEPPKiS2_PPim)
        /*0020*/ 	.word	0x00000008
.L_6:


//--------------------- .nv.compat                --------------------------
	.section	.nv.compat,"",@"SHT_CUDA_COMPAT_INFO"
	.align	4
        /*0000*/ 	.byte	0x02, 0x09, 0x00, 0x00, 0x02, 0x02, 0x01, 0x00, 0x02, 0x05, 0x05, 0x00, 0x03, 0x07, 0x01, 0x01
        /*0010*/ 	.byte	0x02, 0x03, 0x00, 0x00, 0x02, 0x06, 0x01, 0x00, 0x04, 0x0b, 0x08, 0x00, 0x09, 0x00, 0x00, 0x00
        /*0020*/ 	.byte	0x00, 0x00, 0x00, 0x00


//--------------------- .nv.info._ZN6device12DoMatrixMultEPPKiS2_PPim --------------------------
	.section	.nv.info._ZN6device12DoMatrixMultEPPKiS2_PPim,"",@"SHT_CUDA_INFO"
	.sectionflags	@""
	.align	4


	//----- nvinfo : EIATTR_CUDA_API_VERSION
	.align		4
        /*0000*/ 	.byte	0x04, 0x37
        /*0002*/ 	.short	(.L_8 - .L_7)
.L_7:
        /*0004*/ 	.word	0x00000082


	//----- nvinfo : EIATTR_KPARAM_INFO
	.align		4
.L_8:
        /*0008*/ 	.byte	0x04, 0x17
        /*000a*/ 	.short	(.L_10 - .L_9)
.L_9:
        /*000c*/ 	.word	0x00000000
        /*0010*/ 	.short	0x0003
        /*0012*/ 	.short	0x0018
        /*0014*/ 	.byte	0x00, 0xf0, 0x21, 0x00


	//----- nvinfo : EIATTR_KPARAM_INFO
	.align		4
.L_10:
        /*0018*/ 	.byte	0x04, 0x17
        /*001a*/ 	.short	(.L_12 - .L_11)
.L_11:
        /*001c*/ 	.word	0x00000000
        /*0020*/ 	.short	0x0002
        /*0022*/ 	.short	0x0010
        /*0024*/ 	.byte	0x00, 0xf5, 0x21, 0x00


	//----- nvinfo : EIATTR_KPARAM_INFO
	.align		4
.L_12:
        /*0028*/ 	.byte	0x04, 0x17
        /*002a*/ 	.short	(.L_14 - .L_13)
.L_13:
        /*002c*/ 	.word	0x00000000
        /*0030*/ 	.short	0x0001
        /*0032*/ 	.short	0x0008
        /*0034*/ 	.byte	0x00, 0xf5, 0x21, 0x00


	//----- nvinfo : EIATTR_KPARAM_INFO
	.align		4
.L_14:
        /*0038*/ 	.byte	0x04, 0x17
        /*003a*/ 	.short	(.L_16 - .L_15)
.L_15:
        /*003c*/ 	.word	0x00000000
        /*0040*/ 	.short	0x0000
        /*0042*/ 	.short	0x0000
        /*0044*/ 	.byte	0x00, 0xf5, 0x21, 0x00


	//----- nvinfo : EIATTR_SPARSE_MMA_MASK
	.align		4
.L_16:
        /*0048*/ 	.byte	0x03, 0x50
        /*004a*/ 	.short	0x0000


	//----- nvinfo : EIATTR_MAXREG_COUNT
	.align		4
        /*004c*/ 	.byte	0x03, 0x1b
        /*004e*/ 	.short	0x00ff


	//----- nvinfo : EIATTR_EXTERNS
	.align		4
        /*0050*/ 	.byte	0x04, 0x0f
        /*0052*/ 	.short	(.L_18 - .L_17)


	//   ....[0]....
	.align		4
.L_17:
        /*0054*/ 	.word	index@(vprintf)


	//----- nvinfo : EIATTR_MERCURY_ISA_VERSION
	.align		4
.L_18:
        /*0058*/ 	.byte	0x03, 0x5f
        /*005a*/ 	.short	0x0101


	//----- nvinfo : EIATTR_VRC_CTA_INIT_COUNT
	.align		4
        /*005c*/ 	.byte	0x02, 0x4a
	.zero		1
	.zero		1


	//----- nvinfo : EIATTR_SYSCALL_OFFSETS
	.align		4
        /*0060*/ 	.byte	0x04, 0x46
        /*0062*/ 	.short	(.L_20 - .L_19)


	//   ....[0]....
.L_19:
        /*0064*/ 	.word	0x00001440


	//----- nvinfo : EIATTR_EXIT_INSTR_OFFSETS
	.align		4
.L_20:
        /*0068*/ 	.byte	0x04, 0x1c
        /*006a*/ 	.short	(.L_22 - .L_21)


	//   ....[0]....
.L_21:
        /*006c*/ 	.word	0x00000160


	//   ....[1]....
        /*0070*/ 	.word	0x00001450


	//----- nvinfo : EIATTR_CRS_STACK_SIZE
	.align		4
.L_22:
        /*0074*/ 	.byte	0x04, 0x1e
        /*0076*/ 	.short	(.L_24 - .L_23)
.L_23:
        /*0078*/ 	.word	0x00000000


	//----- nvinfo : EIATTR_CBANK_PARAM_SIZE
	.align		4
.L_24:
        /*007c*/ 	.byte	0x03, 0x19
        /*007e*/ 	.short	0x0020


	//----- nvinfo : EIATTR_PARAM_CBANK
	.align		4
        /*0080*/ 	.byte	0x04, 0x0a
        /*0082*/ 	.short	(.L_26 - .L_25)
	.align		4
.L_25:
        /*0084*/ 	.word	index@(.nv.constant0._ZN6device12DoMatrixMultEPPKiS2_PPim)
        /*0088*/ 	.short	0x0380
        /*008a*/ 	.short	0x0020


	//----- nvinfo : EIATTR_SW_WAR
	.align		4
.L_26:
        /*008c*/ 	.byte	0x04, 0x36
        /*008e*/ 	.short	(.L_28 - .L_27)
.L_27:
        /*0090*/ 	.word	0x00000008
.L_28:


//--------------------- .nv.callgraph             --------------------------
	.section	.nv.callgraph,"",@"SHT_CUDA_CALLGRAPH"
	.align	4
	.sectionentsize	8
	.align		4
        /*0000*/ 	.word	0x00000000
	.align		4
        /*0004*/ 	.word	0xffffffff
	.align		4
        /*0008*/ 	.word	index@(_ZN6device12DoMatrixMultEPPKiS2_PPim)
	.align		4
        /*000c*/ 	.word	index@(vprintf)
	.align		4
        /*0010*/ 	.word	0x00000000
	.align		4
        /*0014*/ 	.word	0xfffffffe
	.align		4
        /*0018*/ 	.word	0x00000000
	.align		4
        /*001c*/ 	.word	0xfffffffd
	.align		4
        /*0020*/ 	.word	0x00000000
	.align		4
        /*0024*/ 	.word	0xfffffffc


//--------------------- .nv.constant4             --------------------------
	.section	.nv.constant4,"a",@progbits
	.align	8
	.align		8
.nv.constant4:
        /*0000*/ 	.dword	vprintf
	.align		8
        /*0008*/ 	.dword	$str


//--------------------- .text._ZN6device12DoMatrixMultEPPKiS2_PPim --------------------------
	.section	.text._ZN6device12DoMatrixMultEPPKiS2_PPim,"ax",@progbits
	.align	128
        .global         _ZN6device12DoMatrixMultEPPKiS2_PPim
        .type           _ZN6device12DoMatrixMultEPPKiS2_PPim,@function
        .size           _ZN6device12DoMatrixMultEPPKiS2_PPim,(.L_x_7 - _ZN6device12DoMatrixMultEPPKiS2_PPim)
        .other          _ZN6device12DoMatrixMultEPPKiS2_PPim,@"STO_CUDA_ENTRY STV_DEFAULT"
_ZN6device12DoMatrixMultEPPKiS2_PPim:
.text._ZN6device12DoMatrixMultEPPKiS2_PPim:
[----:B------:R-:W0:Y:S01]  /*0000*/  LDC R1, c[0x0][0x37c] ;  /* 0x0000df00ff017b82 */ /* 0x000e220000000800 */
[----:B------:R-:W1:Y:S01]  /*0010*/  S2R R0, SR_TID.X ;  /* 0x0000000000007919 */ /* 0x000e620000002100 */
[----:B------:R-:W2:Y:S06]  /*0020*/  LDCU UR5, c[0x0][0x2fc] ;  /* 0x00005f80ff0577ac */ /* 0x000eac0008000800 */
[----:B------:R-:W1:Y:S01]  /*0030*/  S2UR UR4, SR_CTAID.X ;  /* 0x00000000000479c3 */ /* 0x000e620000002500 */
[----:B0-----:R-:W-:Y:S01]  /*0040*/  VIADD R1, R1, 0xfffffff8 ;  /* 0xfffffff801017836 */ /* 0x001fe20000000000 */
[----:B------:R-:W0:Y:S01]  /*0050*/  S2R R5, SR_TID.Y ;  /* 0x0000000000057919 */ /* 0x000e220000002200 */
[----:B------:R-:W3:Y:S05]  /*0060*/  LDCU.64 UR6, c[0x0][0x398] ;  /* 0x00007300ff0677ac */ /* 0x000eea0008000a00 */
[----:B------:R-:W1:Y:S08]  /*0070*/  LDC R3, c[0x0][0x360] ;  /* 0x0000d800ff037b82 */ /* 0x000e700000000800 */
[----:B------:R-:W0:Y:S08]  /*0080*/  S2UR UR8, SR_CTAID.Y ;  /* 0x00000000000879c3 */ /* 0x000e300000002600 */
[----:B------:R-:W0:Y:S01]  /*0090*/  LDC R2, c[0x0][0x364] ;  /* 0x0000d900ff027b82 */ /* 0x000e220000000800 */
[----:B-1----:R-:W-:Y:S01]  /*00a0*/  IMAD R3, R3, UR4, R0 ;  /* 0x0000000403037c24 */ /* 0x002fe2000f8e0200 */
[----:B------:R-:W1:Y:S01]  /*00b0*/  LDCU UR4, c[0x0][0x2f8] ;  /* 0x00005f00ff0477ac */ /* 0x000e620008000800 */
[----:B0-----:R-:W-:-:S03]  /*00c0*/  IMAD R0, R2, UR8, R5 ;  /* 0x0000000802007c24 */ /* 0x001fc6000f8e0205 */
[----:B------:R-:W-:Y:S02]  /*00d0*/  SHF.R.S32.HI R2, RZ, 0x1f, R3 ;  /* 0x0000001fff027819 */ /* 0x000fe40000011403 */
[----:B-1----:R-:W-:Y:S02]  /*00e0*/  IADD3 R6, P1, PT, R1, UR4, RZ ;  /* 0x0000000401067c10 */ /* 0x002fe4000ff3e0ff */
[----:B------:R-:W-:-:S03]  /*00f0*/  ISETP.LT.U32.AND P0, PT, R3, R0, PT ;  /* 0x000000000300720c */ /* 0x000fc60003f01070 */
[----:B--2---:R-:W-:Y:S01]  /*0100*/  IMAD.X R7, RZ, RZ, UR5, P1 ;  /* 0x00000005ff077e24 */ /* 0x004fe200088e06ff */
[----:B------:R-:W-:-:S04]  /*0110*/  ISETP.LT.U32.AND.EX P0, PT, R2, RZ, PT, P0 ;  /* 0x000000ff0200720c */ /* 0x000fc80003f01100 */
[----:B------:R-:W-:Y:S02]  /*0120*/  SEL R4, R3, R0, P0 ;  /* 0x0000000003047207 */ /* 0x000fe40000000000 */
[----:B------:R-:W-:Y:S02]  /*0130*/  SEL R5, R2, RZ, P0 ;  /* 0x000000ff02057207 */ /* 0x000fe40000000000 */
[----:B---3--:R-:W-:-:S04]  /*0140*/  ISETP.GT.U32.AND P0, PT, R4, UR6, PT ;  /* 0x0000000604007c0c */ /* 0x008fc8000bf04070 */
[----:B------:R-:W-:-:S13]  /*0150*/  ISETP.GT.U32.AND.EX P0, PT, R5, UR7, PT, P0 ;  /* 0x0000000705007c0c */ /* 0x000fda000bf04100 */
[----:B------:R-:W-:Y:S05]  /*0160*/  @P0 EXIT ;  /* 0x000000000000094d */ /* 0x000fea0003800000 */
[----:B------:R-:W0:Y:S01]  /*0170*/  LDCU.64 UR4, c[0x0][0x390] ;  /* 0x00007200ff0477ac */ /* 0x000e220008000a00 */
[C---:B------:R-:W-:Y:S01]  /*0180*/  IMAD.SHL.U32 R12, R3.reuse, 0x8, RZ ;  /* 0x00000008030c7824 */ /* 0x040fe200078e00ff */
[----:B------:R-:W-:Y:S01]  /*0190*/  SHF.L.U64.HI R4, R3, 0x3, R2 ;  /* 0x0000000303047819 */ /* 0x000fe20000010202 */
[----:B------:R-:W-:Y:S01]  /*01a0*/  UISETP.NE.U32.AND UP0, UPT, UR6, URZ, UPT ;  /* 0x000000ff0600728c */ /* 0x000fe2000bf05070 */
[----:B------:R-:W1:Y:S03]  /*01b0*/  LDCU.64 UR8, c[0x0][0x358] ;  /* 0x00006b00ff0877ac */ /* 0x000e660008000a00 */
[----:B------:R-:W-:Y:S01]  /*01c0*/  UISETP.NE.AND.EX UP0, UPT, UR7, URZ, UPT, UP0 ;  /* 0x000000ff0700728c */ /* 0x000fe2000bf05300 */
[----:B0-----:R-:W-:-:S04]  /*01d0*/  IADD3 R2, P0, PT, R12, UR4, RZ ;  /* 0x000000040c027c10 */ /* 0x001fc8000ff1e0ff */
[----:B------:R-:W-:-:S04]  /*01e0*/  IADD3.X R3, PT, PT, R4, UR5, RZ, P0, !PT ;  /* 0x0000000504037c10 */ /* 0x000fc800087fe4ff */
[----:B-1----:R-:W-:Y:S05]  /*01f0*/  BRA.U !UP0, `(.L_x_0) ;  /* 0x0000001108647547 */ /* 0x002fea000b800000 */
[----:B------:R-:W0:Y:S01]  /*0200*/  LDCU.64 UR4, c[0x0][0x380] ;  /* 0x00007000ff0477ac */ /* 0x000e220008000a00 */
[----:B------:R-:W-:Y:S02]  /*0210*/  UISETP.GE.U32.AND UP1, UPT, UR6, 0x8, UPT ;  /* 0x000000080600788c */ /* 0x000fe4000bf26070 */
[----:B------:R-:W-:Y:S02]  /*0220*/  ULOP3.LUT UR10, UR6, 0x7, URZ, 0xc0, !UPT ;  /* 0x00000007060a7892 */ /* 0x000fe4000f8ec0ff */
[----:B------:R-:W-:Y:S02]  /*0230*/  UISETP.GE.U32.AND.EX UP1, UPT, UR7, URZ, UPT, UP1 ;  /* 0x000000ff0700728c */ /* 0x000fe4000bf26110 */
[----:B------:R-:W-:-:S04]  /*0240*/  UISETP.NE.U32.AND UP0, UPT, UR10, URZ, UPT ;  /* 0x000000ff0a00728c */ /* 0x000fc8000bf05070 */
[----:B------:R-:W-:Y:S01]  /*0250*/  UISETP.NE.AND.EX UP0, UPT, URZ, URZ, UPT, UP0 ;  /* 0x000000ffff00728c */ /* 0x000fe2000bf05300 */
[----:B0-----:R-:W-:-:S04]  /*0260*/  IADD3 R12, P0, PT, R12, UR4, RZ ;  /* 0x000000040c0c7c10 */ /* 0x001fc8000ff1e0ff */
[----:B------:R-:W-:Y:S02]  /*0270*/  IADD3.X R13, PT, PT, R4, UR5, RZ, P0, !PT ;  /* 0x00000005040d7c10 */ /* 0x000fe400087fe4ff */
[----:B------:R-:W-:Y:S01]  /*0280*/  CS2R R4, SRZ ;  /* 0x0000000000047805 */ /* 0x000fe2000001ff00 */
[----:B------:R-:W-:Y:S06]  /*0290*/  BRA.U !UP1, `(.L_x_1) ;  /* 0x00000009091c7547 */ /* 0x000fec000b800000 */
[----:B------:R-:W0:Y:S01]  /*02a0*/  LDCU.64 UR4, c[0x0][0x388] ;  /* 0x00007100ff0477ac */ /* 0x000e220008000a00 */
[----:B------:R-:W1:Y:S01]  /*02b0*/  LDC R4, c[0x0][0x39c] ;  /* 0x0000e700ff047b82 */ /* 0x000e620000000800 */
[----:B------:R-:W-:Y:S01]  /*02c0*/  IMAD.SHL.U32 R8, R0, 0x4, RZ ;  /* 0x0000000400087824 */ /* 0x000fe200078e00ff */
[----:B------:R-:W-:Y:S01]  /*02d0*/  SHF.R.U32.HI R9, RZ, 0x1e, R0 ;  /* 0x0000001eff097819 */ /* 0x000fe20000011600 */
[----:B------:R-:W-:-:S06]  /*02e0*/  ULOP3.LUT UR7, UR6, 0xfffffff8, URZ, 0xc0, !UPT ;  /* 0xfffffff806077892 */ /* 0x000fcc000f8ec0ff */
[----:B------:R-:W-:Y:S02]  /*02f0*/  IMAD.U32 R5, RZ, RZ, UR7 ;  /* 0x00000007ff057e24 */ /* 0x000fe4000f8e00ff */
[----:B------:R-:W-:Y:S01]  /*0300*/  IMAD.U32 R11, RZ, RZ, UR7 ;  /* 0x00000007ff0b7e24 */ /* 0x000fe2000f8e00ff */
[----:B0-----:R-:W-:-:S04]  /*0310*/  UIADD3 UR4, UP1, UPT, UR4, 0x20, URZ ;  /* 0x0000002004047890 */ /* 0x001fc8000ff3e0ff */
[----:B------:R-:W-:Y:S02]  /*0320*/  UIADD3.X UR5, UPT, UPT, URZ, UR5, URZ, UP1, !UPT ;  /* 0x00000005ff057290 */ /* 0x000fe40008ffe4ff */
[----:B------:R-:W-:Y:S01]  /*0330*/  IMAD.U32 R14, RZ, RZ, UR4 ;  /* 0x00000004ff0e7e24 */ /* 0x000fe2000f8e00ff */
[----:B------:R-:W-:Y:S01]  /*0340*/  UMOV UR4, URZ ;  /* 0x000000ff00047c82 */ /* 0x000fe20008000000 */
[----:B-1----:R-:W-:Y:S02]  /*0350*/  IMAD.MOV.U32 R10, RZ, RZ, R4 ;  /* 0x000000ffff0a7224 */ /* 0x002fe400078e0004 */
[----:B------:R-:W-:Y:S01]  /*0360*/  IMAD.U32 R15, RZ, RZ, UR5 ;  /* 0x00000005ff0f7e24 */ /* 0x000fe2000f8e00ff */
[----:B------:R-:W-:-:S06]  /*0370*/  UMOV UR5, URZ ;  /* 0x000000ff00057c82 */ /* 0x000fcc0008000000 */
.L_x_2:
[----:B------:R-:W2:Y:S04]  /*0380*/  LDG.E.64 R16, desc[UR8][R14.64+-0x20] ;  /* 0xffffe0080e107981 */ /* 0x000ea8000c1e1b00 */
[----:B0-----:R-:W3:Y:S04]  /*0390*/  LDG.E.64 R18, desc[UR8][R2.64] ;  /* 0x0000000802127981 */ /* 0x001ee8000c1e1b00 */
[----:B------:R-:W4:Y:S01]  /*03a0*/  LDG.E.64 R20, desc[UR8][R12.64] ;  /* 0x000000080c147981 */ /* 0x000f22000c1e1b00 */
[-C--:B--2---:R-:W-:Y:S02]  /*03b0*/  IADD3 R24, P1, PT, R16, R8.reuse, RZ ;  /* 0x0000000810187210 */ /* 0x084fe40007f3e0ff */
[----:B---3--:R-:W-:-:S03]  /*03c0*/  IADD3 R26, P2, PT, R18, R8, RZ ;  /* 0x00000008121a7210 */ /* 0x008fc60007f5e0ff */
[--C-:B------:R-:W-:Y:S01]  /*03d0*/  IMAD.X R25, R17, 0x1, R9.reuse, P1 ;  /* 0x0000000111197824 */ /* 0x100fe200008e0609 */
[----:B----4-:R-:W-:Y:S01]  /*03e0*/  IADD3 R22, P0, PT, R20, UR4, RZ ;  /* 0x0000000414167c10 */ /* 0x010fe2000ff1e0ff */
[----:B------:R-:W-:-:S04]  /*03f0*/  IMAD.X R27, R19, 0x1, R9, P2 ;  /* 0x00000001131b7824 */ /* 0x000fc800010e0609 */
[----:B------:R-:W2:Y:S01]  /*0400*/  LD.E R25, desc[UR8][R24.64] ;  /* 0x0000000818197980 */ /* 0x000ea2000c101900 */
[----:B------:R-:W-:-:S03]  /*0410*/  IADD3.X R23, PT, PT, R21, UR5, RZ, P0, !PT ;  /* 0x0000000515177c10 */ /* 0x000fc600087fe4ff */
[----:B------:R-:W2:Y:S04]  /*0420*/  LD.E R16, desc[UR8][R26.64] ;  /* 0x000000081a107980 */ /* 0x000ea8000c101900 */
[----:B------:R-:W2:Y:S02]  /*0430*/  LD.E R22, desc[UR8][R22.64] ;  /* 0x0000000816167980 */ /* 0x000ea4000c101900 */
[----:B--2---:R-:W-:-:S05]  /*0440*/  IMAD R25, R22, R25, R16 ;  /* 0x0000001916197224 */ /* 0x004fca00078e0210 */
[----:B------:R-:W-:Y:S04]  /*0450*/  ST.E desc[UR8][R26.64], R25 ;  /* 0x000000191a007985 */ /* 0x000fe8000c101908 */
[----:B------:R-:W2:Y:S04]  /*0460*/  LDG.E.64 R20, desc[UR8][R14.64+-0x18] ;  /* 0xffffe8080e147981 */ /* 0x000ea8000c1e1b00 */
[----:B------:R-:W3:Y:S04]  /*0470*/  LDG.E.64 R18, desc[UR8][R2.64] ;  /* 0x0000000802127981 */ /* 0x000ee8000c1e1b00 */
[----:B------:R-:W4:Y:S01]  /*0480*/  LDG.E.64 R16, desc[UR8][R12.64] ;  /* 0x000000080c107981 */ /* 0x000f22000c1e1b00 */
[----:B--2---:R-:W-:-:S02]  /*0490*/  IADD3 R28, P1, PT, R20, R8, RZ ;  /* 0x00000008141c7210 */ /* 0x004fc40007f3e0ff */
        /* <DEDUP_REMOVED lines=9> */
[----:B------:R0:W-:Y:S04]  /*0530*/  ST.E desc[UR8][R18.64], R29 ;  /* 0x0000001d12007985 */ /* 0x0001e8000c101908 */
[----:B------:R-:W2:Y:S04]  /*0540*/  LDG.E.64 R16, desc[UR8][R2.64] ;  /* 0x0000000802107981 */ /* 0x000ea8000c1e1b00 */
[----:B------:R-:W3:Y:S04]  /*0550*/  LDG.E.64 R20, desc[UR8][R12.64] ;  /* 0x000000080c147981 */ /* 0x000ee8000c1e1b00 */
[----:B0-----:R-:W4:Y:S01]  /*0560*/  LDG.E.64 R18, desc[UR8][R14.64+-0x10] ;  /* 0xfffff0080e127981 */ /* 0x001f22000c1e1b00 */
[----:B--2---:R-:W-:-:S02]  /*0570*/  IADD3 R26, P2, PT, R16, R8, RZ ;  /* 0x00000008101a7210 */ /* 0x004fc40007f5e0ff */
[----:B---3--:R-:W-:Y:S02]  /*0580*/  IADD3 R24, P0, PT, R20, UR4, RZ ;  /* 0x0000000414187c10 */ /* 0x008fe4000ff1e0ff */
[----:B----4-:R-:W-:Y:S01]  /*0590*/  IADD3 R22, P1, PT, R18, R8, RZ ;  /* 0x0000000812167210 */ /* 0x010fe20007f3e0ff */
[----:B------:R-:W-:Y:S01]  /*05a0*/  IMAD.X R27, R17, 0x1, R9, P2 ;  /* 0x00000001111b7824 */ /* 0x000fe200010e0609 */
[----:B------:R-:W-:-:S03]  /*05b0*/  IADD3.X R25, PT, PT, R21, UR5, RZ, P0, !PT ;  /* 0x0000000515197c10 */ /* 0x000fc600087fe4ff */
[----:B------:R-:W-:Y:S01]  /*05c0*/  IMAD.X R23, R19, 0x1, R9, P1 ;  /* 0x0000000113177824 */ /* 0x000fe200008e0609 */
[----:B------:R-:W2:Y:S04]  /*05d0*/  LD.E R16, desc[UR8][R26.64] ;  /* 0x000000081a107980 */ /* 0x000ea8000c101900 */
        /* <DEDUP_REMOVED lines=59> */
[----:B------:R0:W-:Y:S04]  /*0990*/  ST.E desc[UR8][R26.64], R29 ;  /* 0x0000001d1a007985 */ /* 0x0001e8000c101908 */
        /* <DEDUP_REMOVED lines=11> */
[----:B------:R-:W2:Y:S01]  /*0a50*/  LD.E R16, desc[UR8][R16.64+0x1c] ;  /* 0x00001c0810107980 */ /* 0x000ea2000c101900 */
[----:B------:R-:W-:-:S04]  /*0a60*/  IADD3 R11, P0, PT, R11, -0x8, RZ ;  /* 0xfffffff80b0b7810 */ /* 0x000fc80007f1e0ff */
[----:B------:R-:W-:Y:S02]  /*0a70*/  IADD3.X R10, PT, PT, R10, -0x1, RZ, P0, !PT ;  /* 0xffffffff0a0a7810 */ /* 0x000fe400007fe4ff */
[----:B------:R-:W-:-:S04]  /*0a80*/  ISETP.NE.U32.AND P0, PT, R11, RZ, PT ;  /* 0x000000ff0b00720c */ /* 0x000fc80003f05070 */
[----:B------:R-:W-:Y:S01]  /*0a90*/  ISETP.NE.AND.EX P0, PT, R10, RZ, PT, P0 ;  /* 0x000000ff0a00720c */ /* 0x000fe20003f05300 */
[----:B------:R-:W-:Y:S01]  /*0aa0*/  UIADD3 UR4, UP1, UPT, UR4, 0x20, URZ ;  /* 0x0000002004047890 */ /* 0x000fe2000ff3e0ff */
[----:B------:R-:W-:-:S03]  /*0ab0*/  IADD3 R14, P1, PT, R14, 0x40, RZ ;  /* 0x000000400e0e7810 */ /* 0x000fc60007f3e0ff */
[----:B------:R-:W-:Y:S02]  /*0ac0*/  UIADD3.X UR5, UPT, UPT, URZ, UR5, URZ, UP1, !UPT ;  /* 0x00000005ff057290 */ /* 0x000fe40008ffe4ff */
[----:B------:R-:W-:Y:S02]  /*0ad0*/  IMAD.X R15, RZ, RZ, R15, P1 ;  /* 0x000000ffff0f7224 */ /* 0x000fe400008e060f */
[----:B--2---:R-:W-:-:S05]  /*0ae0*/  IMAD R23, R16, R21, R22 ;  /* 0x0000001510177224 */ /* 0x004fca00078e0216 */
[----:B------:R0:W-:Y:S01]  /*0af0*/  ST.E desc[UR8][R18.64], R23 ;  /* 0x0000001712007985 */ /* 0x0001e2000c101908 */
[----:B------:R-:W-:Y:S05]  /*0b00*/  @P0 BRA `(.L_x_2) ;  /* 0xfffffff8001c0947 */ /* 0x000fea000383ffff */
.L_x_1:
[----:B------:R-:W-:Y:S05]  /*0b10*/  BRA.U !UP0, `(.L_x_0) ;  /* 0x00000009081c7547 */ /* 0x000fea000b800000 */
[----:B------:R-:W-:Y:S02]  /*0b20*/  UISETP.GE.U32.AND UP1, UPT, UR10, 0x4, UPT ;  /* 0x000000040a00788c */ /* 0x000fe4000bf26070 */
[----:B------:R-:W-:Y:S02]  /*0b30*/  ULOP3.LUT UR5, UR6, 0x3, URZ, 0xc0, !UPT ;  /* 0x0000000306057892 */ /* 0x000fe4000f8ec0ff */
[----:B------:R-:W-:Y:S02]  /*0b40*/  UISETP.GE.U32.AND.EX UP1, UPT, URZ, URZ, UPT, UP1 ;  /* 0x000000ffff00728c */ /* 0x000fe4000bf26110 */
[----:B------:R-:W-:-:S04]  /*0b50*/  UISETP.NE.U32.AND UP0, UPT, UR5, URZ, UPT ;  /* 0x000000ff0500728c */ /* 0x000fc8000bf05070 */
[----:B------:R-:W-:-:S03]  /*0b60*/  UISETP.NE.AND.EX UP0, UPT, URZ, URZ, UPT, UP0 ;  /* 0x000000ffff00728c */ /* 0x000fc6000bf05300 */
[----:B------:R-:W-:Y:S08]  /*0b70*/  BRA.U !UP1, `(.L_x_3) ;  /* 0x0000000509047547 */ /* 0x000ff0000b800000 */
[----:B------:R-:W1:Y:S01]  /*0b80*/  LDC.64 R14, c[0x0][0x388] ;  /* 0x0000e200ff0e7b82 */ /* 0x000e620000000a00 */
[----:B------:R-:W2:Y:S04]  /*0b90*/  LDG.E.64 R20, desc[UR8][R12.64] ;  /* 0x000000080c147981 */ /* 0x000ea8000c1e1b00 */
[----:B0-----:R-:W3:Y:S01]  /*0ba0*/  LDG.E.64 R18, desc[UR8][R2.64] ;  /* 0x0000000802127981 */ /* 0x001ee2000c1e1b00 */
[----:B-1----:R-:W-:-:S04]  /*0bb0*/  LEA R14, P0, R5, R14, 0x3 ;  /* 0x0000000e050e7211 */ /* 0x002fc800078018ff */
[----:B------:R-:W-:-:S05]  /*0bc0*/  LEA.HI.X R15, R5, R15, R4, 0x3, P0 ;  /* 0x0000000f050f7211 */ /* 0x000fca00000f1c04 */
[----:B------:R-:W4:Y:S01]  /*0bd0*/  LDG.E.64 R16, desc[UR8][R14.64] ;  /* 0x000000080e107981 */ /* 0x000f22000c1e1b00 */
[C---:B------:R-:W-:Y:S01]  /*0be0*/  IMAD.SHL.U32 R10, R5.reuse, 0x4, RZ ;  /* 0x00000004050a7824 */ /* 0x040fe200078e00ff */
[----:B------:R-:W-:Y:S01]  /*0bf0*/  SHF.L.U64.HI R8, R5, 0x2, R4 ;  /* 0x0000000205087819 */ /* 0x000fe20000010204 */
[----:B------:R-:W-:Y:S01]  /*0c00*/  IMAD.SHL.U32 R9, R0, 0x4, RZ ;  /* 0x0000000400097824 */ /* 0x000fe200078e00ff */
[----:B------:R-:W-:Y:S02]  /*0c10*/  SHF.R.U32.HI R11, RZ, 0x1e, R0 ;  /* 0x0000001eff0b7819 */ /* 0x000fe40000011600 */
[----:B--2---:R-:W-:-:S05]  /*0c20*/  IADD3 R28, P0, PT, R20, R10, RZ ;  /* 0x0000000a141c7210 */ /* 0x004fca0007f1e0ff */
[----:B------:R-:W-:Y:S01]  /*0c30*/  IMAD.X R29, R21, 0x1, R8, P0 ;  /* 0x00000001151d7824 */ /* 0x000fe200000e0608 */
[----:B---3--:R-:W-:-:S04]  /*0c40*/  IADD3 R18, P1, PT, R18, R9, RZ ;  /* 0x0000000912127210 */ /* 0x008fc80007f3e0ff */
[----:B------:R-:W2:Y:S01]  /*0c50*/  LD.E R28, desc[UR8][R28.64] ;  /* 0x000000081c1c7980 */ /* 0x000ea2000c101900 */
[----:B------:R-:W-:-:S05]  /*0c60*/  IMAD.X R19, R19, 0x1, R11, P1 ;  /* 0x0000000113137824 */ /* 0x000fca00008e060b */
[----:B------:R-:W2:Y:S01]  /*0c70*/  LD.E R20, desc[UR8][R18.64] ;  /* 0x0000000812147980 */ /* 0x000ea2000c101900 */
[----:B----4-:R-:W-:-:S05]  /*0c80*/  IADD3 R16, P0, PT, R16, R9, RZ ;  /* 0x0000000910107210 */ /* 0x010fca0007f1e0ff */
[----:B------:R-:W-:-:S06]  /*0c90*/  IMAD.X R17, R17, 0x1, R11, P0 ;  /* 0x0000000111117824 */ /* 0x000fcc00000e060b */
[----:B------:R-:W2:Y:S02]  /*0ca0*/  LD.E R17, desc[UR8][R16.64] ;  /* 0x0000000810117980 */ /* 0x000ea4000c101900 */
[----:B--2---:R-:W-:-:S05]  /*0cb0*/  IMAD R29, R28, R17, R20 ;  /* 0x000000111c1d7224 */ /* 0x004fca00078e0214 */
[----:B------:R0:W-:Y:S04]  /*0cc0*/  ST.E desc[UR8][R18.64], R29 ;  /* 0x0000001d12007985 */ /* 0x0001e8000c101908 */
[----:B------:R-:W2:Y:S04]  /*0cd0*/  LDG.E.64 R20, desc[UR8][R12.64] ;  /* 0x000000080c147981 */ /* 0x000ea8000c1e1b00 */
[----:B------:R-:W3:Y:S04]  /*0ce0*/  LDG.E.64 R16, desc[UR8][R2.64] ;  /* 0x0000000802107981 */ /* 0x000ee8000c1e1b00 */
[----:B0-----:R-:W4:Y:S01]  /*0cf0*/  LDG.E.64 R18, desc[UR8][R14.64+0x8] ;  /* 0x000008080e127981 */ /* 0x001f22000c1e1b00 */
[----:B--2---:R-:W-:-:S02]  /*0d00*/  IADD3 R24, P0, PT, R20, R10, RZ ;  /* 0x0000000a14187210 */ /* 0x004fc40007f1e0ff */
[-C--:B---3--:R-:W-:Y:S02]  /*0d10*/  IADD3 R26, P2, PT, R16, R9.reuse, RZ ;  /* 0x00000009101a7210 */ /* 0x088fe40007f5e0ff */
[----:B----4-:R-:W-:Y:S01]  /*0d20*/  IADD3 R22, P1, PT, R18, R9, RZ ;  /* 0x0000000912167210 */ /* 0x010fe20007f3e0ff */
[----:B------:R-:W-:Y:S02]  /*0d30*/  IMAD.X R25, R21, 0x1, R8, P0 ;  /* 0x0000000115197824 */ /* 0x000fe400000e0608 */
[--C-:B------:R-:W-:Y:S02]  /*0d40*/  IMAD.X R27, R17, 0x1, R11.reuse, P2 ;  /* 0x00000001111b7824 */ /* 0x100fe400010e060b */
        /* <DEDUP_REMOVED lines=10> */
[----:B---3--:R-:W-:Y:S02]  /*0df0*/  IADD3 R16, P0, PT, R16, R10, RZ ;  /* 0x0000000a10107210 */ /* 0x008fe40007f1e0ff */
[----:B----4-:R-:W-:Y:S01]  /*0e00*/  IADD3 R18, P2, PT, R18, R9, RZ ;  /* 0x0000000912127210 */ /* 0x010fe20007f5e0ff */
[--C-:B------:R-:W-:Y:S02]  /*0e10*/  IMAD.X R21, R21, 0x1, R11.reuse, P1 ;  /* 0x0000000115157824 */ /* 0x100fe400008e060b */
[----:B------:R-:W-:Y:S02]  /*0e20*/  IMAD.X R17, R17, 0x1, R8, P0 ;  /* 0x0000000111117824 */ /* 0x000fe400000e0608 */
[----:B------:R-:W-:Y:S02]  /*0e30*/  IMAD.X R19, R19, 0x1, R11, P2 ;  /* 0x0000000113137824 */ /* 0x000fe400010e060b */
[----:B------:R-:W0:Y:S04]  /*0e40*/  LD.E R21, desc[UR8][R20.64] ;  /* 0x0000000814157980 */ /* 0x000e28000c101900 */
[----:B------:R-:W0:Y:S04]  /*0e50*/  LD.E R16, desc[UR8][R16.64+0x8] ;  /* 0x0000080810107980 */ /* 0x000e28000c101900 */
[----:B------:R-:W0:Y:S02]  /*0e60*/  LD.E R22, desc[UR8][R18.64] ;  /* 0x0000000812167980 */ /* 0x000e24000c101900 */
[----:B0-----:R-:W-:-:S05]  /*0e70*/  IMAD R29, R16, R21, R22 ;  /* 0x00000015101d7224 */ /* 0x001fca00078e0216 */
[----:B------:R1:W-:Y:S04]  /*0e80*/  ST.E desc[UR8][R18.64], R29 ;  /* 0x0000001d12007985 */ /* 0x0003e8000c101908 */
[----:B------:R-:W2:Y:S04]  /*0e90*/  LDG.E.64 R22, desc[UR8][R12.64] ;  /* 0x000000080c167981 */ /* 0x000ea8000c1e1b00 */
[----:B------:R-:W3:Y:S04]  /*0ea0*/  LDG.E.64 R14, desc[UR8][R14.64+0x18] ;  /* 0x000018080e0e7981 */ /* 0x000ee8000c1e1b00 */
[----:B------:R-:W4:Y:S01]  /*0eb0*/  LDG.E.64 R24, desc[UR8][R2.64] ;  /* 0x0000000802187981 */ /* 0x000f22000c1e1b00 */
[----:B--2---:R-:W-:-:S02]  /*0ec0*/  IADD3 R22, P0, PT, R22, R10, RZ ;  /* 0x0000000a16167210 */ /* 0x004fc40007f1e0ff */
[-C--:B---3--:R-:W-:Y:S02]  /*0ed0*/  IADD3 R26, P1, PT, R14, R9.reuse, RZ ;  /* 0x000000090e1a7210 */ /* 0x088fe40007f3e0ff */
[----:B----4-:R-:W-:-:S03]  /*0ee0*/  IADD3 R10, P2, PT, R24, R9, RZ ;  /* 0x00000009180a7210 */ /* 0x010fc60007f5e0ff */
[--C-:B------:R-:W-:Y:S02]  /*0ef0*/  IMAD.X R27, R15, 0x1, R11.reuse, P1 ;  /* 0x000000010f1b7824 */ /* 0x100fe400008e060b */
[----:B------:R-:W-:Y:S02]  /*0f00*/  IMAD.X R23, R23, 0x1, R8, P0 ;  /* 0x0000000117177824 */ /* 0x000fe400000e0608 */
[----:B------:R-:W-:Y:S02]  /*0f10*/  IMAD.X R11, R25, 0x1, R11, P2 ;  /* 0x00000001190b7824 */ /* 0x000fe400010e060b */
[----:B------:R-:W2:Y:S04]  /*0f20*/  LD.E R27, desc[UR8][R26.64] ;  /* 0x000000081a1b7980 */ /* 0x000ea8000c101900 */
[----:B------:R-:W2:Y:S04]  /*0f30*/  LD.E R22, desc[UR8][R22.64+0xc] ;  /* 0x00000c0816167980 */ /* 0x000ea8000c101900 */
[----:B------:R-:W2:Y:S01]  /*0f40*/  LD.E R8, desc[UR8][R10.64] ;  /* 0x000000080a087980 */ /* 0x000ea2000c101900 */
[----:B------:R-:W-:-:S05]  /*0f50*/  IADD3 R5, P0, PT, R5, 0x4, RZ ;  /* 0x0000000405057810 */ /* 0x000fca0007f1e0ff */
[----:B------:R-:W-:Y:S02]  /*0f60*/  IMAD.X R4, RZ, RZ, R4, P0 ;  /* 0x000000ffff047224 */ /* 0x000fe400000e0604 */
[----:B--2---:R-:W-:-:S05]  /*0f70*/  IMAD R9, R22, R27, R8 ;  /* 0x0000001b16097224 */ /* 0x004fca00078e0208 */
[----:B------:R1:W-:Y:S02]  /*0f80*/  ST.E desc[UR8][R10.64], R9 ;  /* 0x000000090a007985 */ /* 0x0003e4000c101908 */
.L_x_3:
[----:B------:R-:W-:Y:S05]  /*0f90*/  BRA.U !UP0, `(.L_x_0) ;  /* 0x0000000108fc7547 */ /* 0x000fea000b800000 */
[----:B------:R-:W-:Y:S02]  /*0fa0*/  UISETP.NE.U32.AND UP1, UPT, UR5, 0x1, UPT ;  /* 0x000000010500788c */ /* 0x000fe4000bf25070 */
[----:B------:R-:W-:Y:S02]  /*0fb0*/  ULOP3.LUT UR4, UR6, 0x1, URZ, 0xc0, !UPT ;  /* 0x0000000106047892 */ /* 0x000fe4000f8ec0ff */
[----:B------:R-:W-:Y:S02]  /*0fc0*/  UISETP.NE.AND.EX UP1, UPT, URZ, URZ, UPT, UP1 ;  /* 0x000000ffff00728c */ /* 0x000fe4000bf25310 */
[----:B------:R-:W-:-:S04]  /*0fd0*/  UISETP.NE.U32.AND UP0, UPT, UR4, 0x1, UPT ;  /* 0x000000010400788c */ /* 0x000fc8000bf05070 */
[----:B------:R-:W-:-:S03]  /*0fe0*/  UISETP.NE.U32.AND.EX UP0, UPT, URZ, URZ, UPT, UP0 ;  /* 0x000000ffff00728c */ /* 0x000fc6000bf05100 */
[----:B------:R-:W-:Y:S08]  /*0ff0*/  BRA.U !UP1, `(.L_x_4) ;  /* 0x0000000109947547 */ /* 0x000ff0000b800000 */
[----:B-1----:R-:W1:Y:S01]  /*1000*/  LDC.64 R8, c[0x0][0x388] ;  /* 0x0000e200ff087b82 */ /* 0x002e620000000a00 */
[----:B------:R-:W2:Y:S04]  /*1010*/  LDG.E.64 R14, desc[UR8][R12.64] ;  /* 0x000000080c0e7981 */ /* 0x000ea8000c1e1b00 */
[----:B------:R-:W3:Y:S01]  /*1020*/  LDG.E.64 R16, desc[UR8][R2.64] ;  /* 0x0000000802107981 */ /* 0x000ee2000c1e1b00 */
[----:B-1----:R-:W-:-:S04]  /*1030*/  LEA R8, P0, R5, R8, 0x3 ;  /* 0x0000000805087211 */ /* 0x002fc800078018ff */
[----:B------:R-:W-:-:S05]  /*1040*/  LEA.HI.X R9, R5, R9, R4, 0x3, P0 ;  /* 0x0000000905097211 */ /* 0x000fca00000f1c04 */
[----:B------:R-:W4:Y:S01]  /*1050*/  LDG.E.64 R10, desc[UR8][R8.64] ;  /* 0x00000008080a7981 */ /* 0x000f22000c1e1b00 */
[C---:B------:R-:W-:Y:S01]  /*1060*/  IMAD.SHL.U32 R25, R5.reuse, 0x4, RZ ;  /* 0x0000000405197824 */ /* 0x040fe200078e00ff */
[----:B0-----:R-:W-:Y:S01]  /*1070*/  SHF.L.U64.HI R19, R5, 0x2, R4 ;  /* 0x0000000205137819 */ /* 0x001fe20000010204 */
        /* <DEDUP_REMOVED lines=13> */
[----:B------:R-:W3:Y:S04]  /*1150*/  LDG.E.64 R8, desc[UR8][R8.64+0x8] ;  /* 0x0000080808087981 */ /* 0x000ee8000c1e1b00 */
[----:B------:R-:W4:Y:S04]  /*1160*/  LDG.E.64 R26, desc[UR8][R12.64] ;  /* 0x000000080c1a7981 */ /* 0x000f28000c1e1b00 */
[----:B------:R-:W5:Y:S01]  /*1170*/  LDG.E.64 R28, desc[UR8][R2.64] ;  /* 0x00000008021c7981 */ /* 0x000f62000c1e1b00 */
[----:B---3--:R-:W-:-:S02]  /*1180*/  IADD3 R20, P1, PT, R8, R21, RZ ;  /* 0x0000001508147210 */ /* 0x008fc40007f3e0ff */
[----:B----4-:R-:W-:Y:S02]  /*1190*/  IADD3 R18, P0, PT, R26, R25, RZ ;  /* 0x000000191a127210 */ /* 0x010fe40007f1e0ff */
[----:B-----5:R-:W-:Y:S01]  /*11a0*/  IADD3 R22, P2, PT, R28, R21, RZ ;  /* 0x000000151c167210 */ /* 0x020fe20007f5e0ff */
[----:B------:R-:W-:Y:S02]  /*11b0*/  IMAD.X R21, R9, 0x1, R23, P1 ;  /* 0x0000000109157824 */ /* 0x000fe400008e0617 */
[----:B------:R-:W-:Y:S02]  /*11c0*/  IMAD.X R19, R27, 0x1, R19, P0 ;  /* 0x000000011b137824 */ /* 0x000fe400000e0613 */
[----:B------:R-:W-:Y:S02]  /*11d0*/  IMAD.X R23, R29, 0x1, R23, P2 ;  /* 0x000000011d177824 */ /* 0x000fe400010e0617 */
[----:B------:R-:W3:Y:S04]  /*11e0*/  LD.E R21, desc[UR8][R20.64] ;  /* 0x0000000814157980 */ /* 0x000ee8000c101900 */
[----:B------:R-:W3:Y:S04]  /*11f0*/  LD.E R18, desc[UR8][R18.64+0x4] ;  /* 0x0000040812127980 */ /* 0x000ee8000c101900 */
[----:B------:R-:W3:Y:S01]  /*1200*/  LD.E R10, desc[UR8][R22.64] ;  /* 0x00000008160a7980 */ /* 0x000ee2000c101900 */
[----:B------:R-:W-:-:S05]  /*1210*/  IADD3 R5, P0, PT, R5, 0x2, RZ ;  /* 0x0000000205057810 */ /* 0x000fca0007f1e0ff */
[----:B------:R-:W-:Y:S02]  /*1220*/  IMAD.X R4, RZ, RZ, R4, P0 ;  /* 0x000000ffff047224 */ /* 0x000fe400000e0604 */
[----:B---3--:R-:W-:-:S05]  /*1230*/  IMAD R9, R18, R21, R10 ;  /* 0x0000001512097224 */ /* 0x008fca00078e020a */
[----:B------:R2:W-:Y:S02]  /*1240*/  ST.E desc[UR8][R22.64], R9 ;  /* 0x0000000916007985 */ /* 0x0005e4000c101908 */
.L_x_4:
[----:B------:R-:W-:Y:S05]  /*1250*/  BRA.U UP0, `(.L_x_0) ;  /* 0x00000001004c7547 */ /* 0x000fea000b800000 */
[----:B-1----:R-:W1:Y:S01]  /*1260*/  LDC.64 R10, c[0x0][0x388] ;  /* 0x0000e200ff0a7b82 */ /* 0x002e620000000a00 */
[----:B------:R-:W3:Y:S04]  /*1270*/  LDG.E.64 R12, desc[UR8][R12.64] ;  /* 0x000000080c0c7981 */ /* 0x000ee8000c1e1b00 */
[----:B--2---:R-:W2:Y:S01]  /*1280*/  LDG.E.64 R8, desc[UR8][R2.64] ;  /* 0x0000000802087981 */ /* 0x004ea2000c1e1b00 */
[----:B-1----:R-:W-:-:S04]  /*1290*/  LEA R10, P0, R5, R10, 0x3 ;  /* 0x0000000a050a7211 */ /* 0x002fc800078018ff */
[----:B------:R-:W-:-:S06]  /*12a0*/  LEA.HI.X R11, R5, R11, R4, 0x3, P0 ;  /* 0x0000000b050b7211 */ /* 0x000fcc00000f1c04 */
[----:B------:R-:W4:Y:S01]  /*12b0*/  LDG.E.64 R10, desc[UR8][R10.64] ;  /* 0x000000080a0a7981 */ /* 0x000f22000c1e1b00 */
[----:B------:R-:W-:Y:S01]  /*12c0*/  IMAD.SHL.U32 R17, R0, 0x4, RZ ;  /* 0x0000000400117824 */ /* 0x000fe200078e00ff */
[----:B0-----:R-:W-:Y:S02]  /*12d0*/  SHF.R.U32.HI R19, RZ, 0x1e, R0 ;  /* 0x0000001eff137819 */ /* 0x001fe40000011600 */
[----:B---3--:R-:W-:-:S04]  /*12e0*/  LEA R14, P0, R5, R12, 0x2 ;  /* 0x0000000c050e7211 */ /* 0x008fc800078010ff */
[----:B------:R-:W-:Y:S02]  /*12f0*/  LEA.HI.X R15, R5, R13, R4, 0x2, P0 ;  /* 0x0000000d050f7211 */ /* 0x000fe400000f1404 */
[----:B--2---:R-:W-:-:S03]  /*1300*/  IADD3 R8, P1, PT, R8, R17, RZ ;  /* 0x0000001108087210 */ /* 0x004fc60007f3e0ff */
[----:B------:R-:W2:Y:S02]  /*1310*/  LD.E R14, desc[UR8][R14.64] ;  /* 0x000000080e0e7980 */ /* 0x000ea4000c101900 */
[----:B------:R-:W-:-:S05]  /*1320*/  IMAD.X R9, R9, 0x1, R19, P1 ;  /* 0x0000000109097824 */ /* 0x000fca00008e0613 */
[----:B------:R-:W2:Y:S01]  /*1330*/  LD.E R12, desc[UR8][R8.64] ;  /* 0x00000008080c7980 */ /* 0x000ea2000c101900 */
[----:B----4-:R-:W-:-:S05]  /*1340*/  IADD3 R4, P0, PT, R10, R17, RZ ;  /* 0x000000110a047210 */ /* 0x010fca0007f1e0ff */
[----:B------:R-:W-:-:S06]  /*1350*/  IMAD.X R5, R11, 0x1, R19, P0 ;  /* 0x000000010b057824 */ /* 0x000fcc00000e0613 */
[----:B------:R-:W2:Y:S02]  /*1360*/  LD.E R5, desc[UR8][R4.64] ;  /* 0x0000000804057980 */ /* 0x000ea4000c101900 */
[----:B--2---:R-:W-:-:S05]  /*1370*/  IMAD R11, R14, R5, R12 ;  /* 0x000000050e0b7224 */ /* 0x004fca00078e020c */
[----:B------:R3:W-:Y:S02]  /*1380*/  ST.E desc[UR8][R8.64], R11 ;  /* 0x0000000b08007985 */ /* 0x0007e4000c101908 */
.L_x_0:
[----:B------:R-:W1:Y:S01]  /*1390*/  LDG.E.64 R2, desc[UR8][R2.64] ;  /* 0x0000000802027981 */ /* 0x000e62000c1e1b00 */
[----:B---3--:R-:W-:Y:S01]  /*13a0*/  MOV R8, 0x0 ;  /* 0x0000000000087802 */ /* 0x008fe20000000f00 */
[----:B------:R-:W3:Y:S01]  /*13b0*/  LDCU.64 UR4, c[0x4][0x8] ;  /* 0x01000100ff0477ac */ /* 0x000ee20008000a00 */
[----:B-1----:R-:W-:-:S04]  /*13c0*/  LEA R10, P0, R0, R2, 0x2 ;  /* 0x00000002000a7211 */ /* 0x002fc800078010ff */
[----:B------:R-:W-:-:S05]  /*13d0*/  LEA.HI.X R11, R0, R3, RZ, 0x2, P0 ;  /* 0x00000003000b7211 */ /* 0x000fca00000f14ff */
[----:B------:R-:W4:Y:S01]  /*13e0*/  LD.E R0, desc[UR8][R10.64] ;  /* 0x000000080a007980 */ /* 0x000f22000c101900 */
[----:B--2---:R-:W1:Y:S01]  /*13f0*/  LDC.64 R8, c[0x4][R8] ;  /* 0x0100000008087b82 */ /* 0x004e620000000a00 */
[----:B---3--:R-:W-:Y:S02]  /*1400*/  IMAD.U32 R4, RZ, RZ, UR4 ;  /* 0x00000004ff047e24 */ /* 0x008fe4000f8e00ff */
[----:B------:R-:W-:Y:S01]  /*1410*/  IMAD.U32 R5, RZ, RZ, UR5 ;  /* 0x00000005ff057e24 */ /* 0x000fe2000f8e00ff */
[----:B-1--4-:R2:W-:Y:S06]  /*1420*/  STL [R1], R0 ;  /* 0x0000000001007387 */ /* 0x0125ec0000100800 */
[----:B------:R-:W-:-:S07]  /*1430*/  LEPC R20, `(.L_x_5) ;  /* 0x000000001014794e */ /* 0x000fce0000000000 */
[----:B0-2---:R-:W-:Y:S05]  /*1440*/  CALL.ABS.NOINC R8 ;  /* 0x0000000008007343 */ /* 0x005fea0003c00000 */
.L_x_5:
[----:B------:R-:W-:Y:S05]  /*1450*/  EXIT ;  /* 0x000000000000794d */ /* 0x000fea0003800000 */
.L_x_6:
[----:B------:R-:W-:-:S00]  /*1460*/  BRA `(.L_x_6) ;  /* 0xfffffffc00fc7947 */ /* 0x000fc0000383ffff */
[----:B------:R-:W-:-:S00]  /*1470*/  NOP ;  /* 0x0000000000007918 */ /* 0x000fc00000000000 */
        /* <DEDUP_REMOVED lines=8> */
.L_x_7:


//--------------------- .nv.global.init           --------------------------
	.section	.nv.global.init,"aw",@progbits
.nv.global.init:
	.type		$str,@object
	.size		$str,(.L_0 - $str)
$str:
        /*0000*/ 	.byte	0x4e, 0x3a, 0x20, 0x25, 0x64, 0x00
.L_0:


//--------------------- .nv.shared.reserved.0     --------------------------
	.section	.nv.shared.reserved.0,"aw",@nobits
	.weak		__nv_reservedSMEM_offset_0_alias
	.size		__nv_reservedSMEM_offset_0_alias, 0, 64
	.other		__nv_reservedSMEM_offset_0_alias,@"STO_CUDA_RESERVED_SHARED STV_DEFAULT"
__nv_reservedSMEM_offset_0_alias:
	.zero		0
	.zero		64


//--------------------- .nv.constant0._ZN6device12DoMatrixMultEPPKiS2_PPim --------------------------
	.section	.nv.constant0._ZN6device12DoMatrixMultEPPKiS2_PPim,"a",@progbits
	.sectionflags	@""
	.align	4
.nv.constant0._ZN6device12DoMatrixMultEPPKiS2_PPim:
	.zero		928


//--------------------- SYMBOLS --------------------------

	.type		.nv.reservedSmem.offset0,@object
	.size		.nv.reservedSmem.offset0,0x4
	.type		vprintf,@function
